//
// Generated by NVIDIA NVVM Compiler
//
// Compiler Build ID: CL-36424714
// Cuda compilation tools, release 13.0, V13.0.88
// Based on NVVM 20.0.0
//

.version 9.0
.target sm_100
.address_size 64

	// .globl	matrixMulkernel

.visible .entry matrixMulkernel(
	.param .u64 .ptr .align 1 matrixMulkernel_param_0,
	.param .u64 .ptr .align 1 matrixMulkernel_param_1,
	.param .u64 .ptr .align 1 matrixMulkernel_param_2
)
{
	.reg .pred 	%p<12>;
	.reg .b32 	%r<99>;
	.reg .b32 	%f<67>;
	.reg .b64 	%rd<69>;

	ld.param.u64 	%rd4, [matrixMulkernel_param_0];
	ld.param.u64 	%rd5, [matrixMulkernel_param_1];
	ld.param.u64 	%rd3, [matrixMulkernel_param_2];
	cvta.to.global.u64 	%rd1, %rd5;
	cvta.to.global.u64 	%rd2, %rd4;
	mov.u32 	%r47, %ctaid.x;
	mov.u32 	%r48, %ntid.x;
	mov.u32 	%r49, %tid.x;
	mad.lo.s32 	%r1, %r47, %r48, %r49;
	mov.u32 	%r2, %ctaid.y;
	mov.u32 	%r3, %ntid.y;
	mov.u32 	%r4, %tid.y;
	mad.lo.s32 	%r50, %r2, %r3, %r4;
	mov.u32 	%r6, %nctaid.y;
	mul.lo.s32 	%r51, %r3, %r6;
	setp.ge.s32 	%p1, %r1, %r51;
	setp.ge.u32 	%p2, %r50, %r51;
	or.pred  	%p3, %p1, %p2;
	@%p3 bra 	$L__BB0_13;
	mul.lo.s32 	%r8, %r1, %r51;
	and.b32  	%r9, %r51, 7;
	setp.lt.u32 	%p4, %r51, 8;
	mov.f32 	%f66, 0f00000000;
	mov.b32 	%r97, 0;
	@%p4 bra 	$L__BB0_4;
	and.b32  	%r97, %r51, 134217720;
	and.b32  	%r53, %r51, -8;
	neg.s32 	%r95, %r53;
	add.s32 	%r54, %r6, %r2;
	mad.lo.s32 	%r94, %r3, %r54, %r4;
	shl.b32 	%r13, %r51, 3;
	shl.b32 	%r55, %r6, 1;
	add.s32 	%r56, %r2, %r55;
	mad.lo.s32 	%r93, %r3, %r56, %r4;
	mad.lo.s32 	%r57, %r6, 3, %r2;
	mad.lo.s32 	%r92, %r3, %r57, %r4;
	shl.b32 	%r58, %r6, 2;
	add.s32 	%r59, %r2, %r58;
	mad.lo.s32 	%r91, %r3, %r59, %r4;
	mad.lo.s32 	%r60, %r6, 5, %r2;
	mad.lo.s32 	%r90, %r3, %r60, %r4;
	mad.lo.s32 	%r61, %r6, 6, %r2;
	mad.lo.s32 	%r89, %r3, %r61, %r4;
	mad.lo.s32 	%r62, %r6, 7, %r2;
	mad.lo.s32 	%r88, %r3, %r62, %r4;
	add.s32 	%r86, %r8, 3;
	mov.f32 	%f66, 0f00000000;
	mov.u32 	%r87, %r50;
$L__BB0_3:
	.pragma "nounroll";
	add.s32 	%r63, %r86, -3;
	mul.wide.u32 	%rd6, %r63, 4;
	add.s64 	%rd7, %rd2, %rd6;
	ld.global.f32 	%f16, [%rd7];
	mul.wide.u32 	%rd8, %r87, 4;
	add.s64 	%rd9, %rd1, %rd8;
	ld.global.f32 	%f17, [%rd9];
	fma.rn.f32 	%f18, %f16, %f17, %f66;
	add.s32 	%r64, %r86, -2;
	mul.wide.u32 	%rd10, %r64, 4;
	add.s64 	%rd11, %rd2, %rd10;
	ld.global.f32 	%f19, [%rd11];
	mul.wide.u32 	%rd12, %r94, 4;
	add.s64 	%rd13, %rd1, %rd12;
	ld.global.f32 	%f20, [%rd13];
	fma.rn.f32 	%f21, %f19, %f20, %f18;
	add.s32 	%r65, %r86, -1;
	mul.wide.u32 	%rd14, %r65, 4;
	add.s64 	%rd15, %rd2, %rd14;
	ld.global.f32 	%f22, [%rd15];
	mul.wide.u32 	%rd16, %r93, 4;
	add.s64 	%rd17, %rd1, %rd16;
	ld.global.f32 	%f23, [%rd17];
	fma.rn.f32 	%f24, %f22, %f23, %f21;
	add.s32 	%r66, %r86, 4;
	mul.wide.u32 	%rd18, %r86, 4;
	add.s64 	%rd19, %rd2, %rd18;
	ld.global.f32 	%f25, [%rd19];
	mul.wide.u32 	%rd20, %r92, 4;
	add.s64 	%rd21, %rd1, %rd20;
	ld.global.f32 	%f26, [%rd21];
	fma.rn.f32 	%f27, %f25, %f26, %f24;
	add.s32 	%r67, %r86, 1;
	mul.wide.u32 	%rd22, %r67, 4;
	add.s64 	%rd23, %rd2, %rd22;
	ld.global.f32 	%f28, [%rd23];
	mul.wide.u32 	%rd24, %r91, 4;
	add.s64 	%rd25, %rd1, %rd24;
	ld.global.f32 	%f29, [%rd25];
	fma.rn.f32 	%f30, %f28, %f29, %f27;
	add.s32 	%r68, %r86, 2;
	mul.wide.u32 	%rd26, %r68, 4;
	add.s64 	%rd27, %rd2, %rd26;
	ld.global.f32 	%f31, [%rd27];
	mul.wide.u32 	%rd28, %r90, 4;
	add.s64 	%rd29, %rd1, %rd28;
	ld.global.f32 	%f32, [%rd29];
	fma.rn.f32 	%f33, %f31, %f32, %f30;
	add.s32 	%r69, %r86, 3;
	mul.wide.u32 	%rd30, %r69, 4;
	add.s64 	%rd31, %rd2, %rd30;
	ld.global.f32 	%f34, [%rd31];
	mul.wide.u32 	%rd32, %r89, 4;
	add.s64 	%rd33, %rd1, %rd32;
	ld.global.f32 	%f35, [%rd33];
	fma.rn.f32 	%f36, %f34, %f35, %f33;
	mul.wide.u32 	%rd34, %r66, 4;
	add.s64 	%rd35, %rd2, %rd34;
	ld.global.f32 	%f37, [%rd35];
	mul.wide.u32 	%rd36, %r88, 4;
	add.s64 	%rd37, %rd1, %rd36;
	ld.global.f32 	%f38, [%rd37];
	fma.rn.f32 	%f66, %f37, %f38, %f36;
	add.s32 	%r95, %r95, 8;
	add.s32 	%r94, %r94, %r13;
	add.s32 	%r93, %r93, %r13;
	add.s32 	%r92, %r92, %r13;
	add.s32 	%r91, %r91, %r13;
	add.s32 	%r90, %r90, %r13;
	add.s32 	%r89, %r89, %r13;
	add.s32 	%r88, %r88, %r13;
	add.s32 	%r87, %r87, %r13;
	add.s32 	%r86, %r86, 8;
	setp.ne.s32 	%p5, %r95, 0;
	@%p5 bra 	$L__BB0_3;
$L__BB0_4:
	setp.eq.s32 	%p6, %r9, 0;
	@%p6 bra 	$L__BB0_12;
	and.b32  	%r42, %r51, 3;
	setp.lt.u32 	%p7, %r9, 4;
	@%p7 bra 	$L__BB0_7;
	add.s32 	%r70, %r97, %r8;
	mul.wide.u32 	%rd38, %r70, 4;
	add.s64 	%rd39, %rd2, %rd38;
	ld.global.f32 	%f40, [%rd39];
	mad.lo.s32 	%r71, %r97, %r51, %r50;
	mul.wide.u32 	%rd40, %r71, 4;
	add.s64 	%rd41, %rd1, %rd40;
	ld.global.f32 	%f41, [%rd41];
	fma.rn.f32 	%f42, %f40, %f41, %f66;
	add.s32 	%r72, %r70, 1;
	mul.wide.u32 	%rd42, %r72, 4;
	add.s64 	%rd43, %rd2, %rd42;
	ld.global.f32 	%f43, [%rd43];
	add.s32 	%r73, %r71, %r51;
	mul.wide.u32 	%rd44, %r73, 4;
	add.s64 	%rd45, %rd1, %rd44;
	ld.global.f32 	%f44, [%rd45];
	fma.rn.f32 	%f45, %f43, %f44, %f42;
	add.s32 	%r74, %r70, 2;
	mul.wide.u32 	%rd46, %r74, 4;
	add.s64 	%rd47, %rd2, %rd46;
	ld.global.f32 	%f46, [%rd47];
	add.s32 	%r75, %r73, %r51;
	mul.wide.u32 	%rd48, %r75, 4;
	add.s64 	%rd49, %rd1, %rd48;
	ld.global.f32 	%f47, [%rd49];
	fma.rn.f32 	%f48, %f46, %f47, %f45;
	add.s32 	%r76, %r70, 3;
	mul.wide.u32 	%rd50, %r76, 4;
	add.s64 	%rd51, %rd2, %rd50;
	ld.global.f32 	%f49, [%rd51];
	add.s32 	%r77, %r75, %r51;
	mul.wide.u32 	%rd52, %r77, 4;
	add.s64 	%rd53, %rd1, %rd52;
	ld.global.f32 	%f50, [%rd53];
	fma.rn.f32 	%f66, %f49, %f50, %f48;
	add.s32 	%r97, %r97, 4;
$L__BB0_7:
	setp.eq.s32 	%p8, %r42, 0;
	@%p8 bra 	$L__BB0_12;
	setp.eq.s32 	%p9, %r42, 1;
	@%p9 bra 	$L__BB0_10;
	add.s32 	%r78, %r97, %r8;
	mul.wide.u32 	%rd54, %r78, 4;
	add.s64 	%rd55, %rd2, %rd54;
	ld.global.f32 	%f52, [%rd55];
	mad.lo.s32 	%r79, %r97, %r51, %r50;
	mul.wide.u32 	%rd56, %r79, 4;
	add.s64 	%rd57, %rd1, %rd56;
	ld.global.f32 	%f53, [%rd57];
	fma.rn.f32 	%f54, %f52, %f53, %f66;
	add.s32 	%r80, %r78, 1;
	mul.wide.u32 	%rd58, %r80, 4;
	add.s64 	%rd59, %rd2, %rd58;
	ld.global.f32 	%f55, [%rd59];
	add.s32 	%r81, %r79, %r51;
	mul.wide.u32 	%rd60, %r81, 4;
	add.s64 	%rd61, %rd1, %rd60;
	ld.global.f32 	%f56, [%rd61];
	fma.rn.f32 	%f66, %f55, %f56, %f54;
	add.s32 	%r97, %r97, 2;
$L__BB0_10:
	and.b32  	%r82, %r51, 1;
	setp.eq.b32 	%p10, %r82, 1;
	not.pred 	%p11, %p10;
	@%p11 bra 	$L__BB0_12;
	add.s32 	%r83, %r97, %r8;
	mul.wide.u32 	%rd62, %r83, 4;
	add.s64 	%rd63, %rd2, %rd62;
	ld.global.f32 	%f57, [%rd63];
	mad.lo.s32 	%r84, %r97, %r51, %r50;
	mul.wide.u32 	%rd64, %r84, 4;
	add.s64 	%rd65, %rd1, %rd64;
	ld.global.f32 	%f58, [%rd65];
	fma.rn.f32 	%f66, %f57, %f58, %f66;
$L__BB0_12:
	add.s32 	%r85, %r8, %r50;
	cvta.to.global.u64 	%rd66, %rd3;
	mul.wide.s32 	%rd67, %r85, 4;
	add.s64 	%rd68, %rd66, %rd67;
	st.global.f32 	[%rd68], %f66;
$L__BB0_13:
	ret;

}


// ===== COMPILED SASS (sm_100) =====

	.target	sm_100

	.elftype	@"ET_EXEC"


//--------------------- .note.nv.tkinfo           --------------------------
	.section	.note.nv.tkinfo,"",@"SHT_NOTE"
	.sectionflags	@"SHF_NOTE_NV_TKINFO"
	.tkinfo
        /*0018*/ 	.word	0x00000002
        /*0030*/ 	.string	""
        /*0030*/ 	.string	"ptxas"
        /*0030*/ 	.string	"Cuda compilation tools, release 13.0, V13.0.88"
        /*0030*/ 	.string	"Build cuda_13.0.r13.0/compiler.36424714_0"
        /*0030*/ 	.string	"-arch sm_100 -m 64 "



//--------------------- .note.nv.cuinfo           --------------------------
	.section	.note.nv.cuinfo,"",@"SHT_NOTE"
	.sectionflags	@"SHF_NOTE_NV_CUINFO"
        /*0018*/ 	.short	0x0002
        /*001a*/ 	.short	0x0064
        /*001c*/ 	.short	0x0082
	.zero		2


//--------------------- .nv.info                  --------------------------
	.section	.nv.info,"",@"SHT_CUDA_INFO"
	.align	4


	//----- nvinfo : EIATTR_REGCOUNT
	.align		4
        /*0000*/ 	.byte	0x04, 0x2f
        /*0002*/ 	.short	(.L_1 - .L_0)
	.align		4
.L_0:
        /*0004*/ 	.word	index@(matrixMulkernel)
        /*0008*/ 	.word	0x00000020


	//----- nvinfo : EIATTR_FRAME_SIZE
	.align		4
.L_1:
        /*000c*/ 	.byte	0x04, 0x11
        /*000e*/ 	.short	(.L_3 - .L_2)
	.align		4
.L_2:
        /*0010*/ 	.word	index@(matrixMulkernel)
        /*0014*/ 	.word	0x00000000


	//----- nvinfo : EIATTR_MIN_STACK_SIZE
	.align		4
.L_3:
        /*0018*/ 	.byte	0x04, 0x12
        /*001a*/ 	.short	(.L_5 - .L_4)
	.align		4
.L_4:
        /*001c*/ 	.word	index@(matrixMulkernel)
        /*0020*/ 	.word	0x00000000
.L_5:


//--------------------- .nv.compat                --------------------------
	.section	.nv.compat,"",@"SHT_CUDA_COMPAT_INFO"
	.align	4
        /*0000*/ 	.byte	0x02, 0x09, 0x00, 0x00, 0x02, 0x02, 0x01, 0x00, 0x02, 0x05, 0x05, 0x00, 0x03, 0x07, 0x01, 0x01
        /*0010*/ 	.byte	0x02, 0x03, 0x00, 0x00, 0x02, 0x06, 0x01, 0x00, 0x04, 0x0b, 0x08, 0x00, 0x09, 0x00, 0x00, 0x00
        /*0020*/ 	.byte	0x00, 0x00, 0x00, 0x00


//--------------------- .nv.info.matrixMulkernel  --------------------------
	.section	.nv.info.matrixMulkernel,"",@"SHT_CUDA_INFO"
	.sectionflags	@""
	.align	4


	//----- nvinfo : EIATTR_CUDA_API_VERSION
	.align		4
        /*0000*/ 	.byte	0x04, 0x37
        /*0002*/ 	.short	(.L_7 - .L_6)
.L_6:
        /*0004*/ 	.word	0x00000082


	//----- nvinfo : EIATTR_KPARAM_INFO
	.align		4
.L_7:
        /*0008*/ 	.byte	0x04, 0x17
        /*000a*/ 	.short	(.L_9 - .L_8)
.L_8:
        /*000c*/ 	.word	0x00000000
        /*0010*/ 	.short	0x0002
        /*0012*/ 	.short	0x0010
        /*0014*/ 	.byte	0x00, 0xf5, 0x21, 0x00


	//----- nvinfo : EIATTR_KPARAM_INFO
	.align		4
.L_9:
        /*0018*/ 	.byte	0x04, 0x17
        /*001a*/ 	.short	(.L_11 - .L_10)
.L_10:
        /*001c*/ 	.word	0x00000000
        /*0020*/ 	.short	0x0001
        /*0022*/ 	.short	0x0008
        /*0024*/ 	.byte	0x00, 0xf5, 0x21, 0x00


	//----- nvinfo : EIATTR_KPARAM_INFO
	.align		4
.L_11:
        /*0028*/ 	.byte	0x04, 0x17
        /*002a*/ 	.short	(.L_13 - .L_12)
.L_12:
        /*002c*/ 	.word	0x00000000
        /*0030*/ 	.short	0x0000
        /*0032*/ 	.short	0x0000
        /*0034*/ 	.byte	0x00, 0xf5, 0x21, 0x00


	//----- nvinfo : EIATTR_SPARSE_MMA_MASK
	.align		4
.L_13:
        /*0038*/ 	.byte	0x03, 0x50
        /*003a*/ 	.short	0x0000


	//----- nvinfo : EIATTR_MAXREG_COUNT
	.align		4
        /*003c*/ 	.byte	0x03, 0x1b
        /*003e*/ 	.short	0x00ff


	//----- nvinfo : EIATTR_MERCURY_ISA_VERSION
	.align		4
        /*0040*/ 	.byte	0x03, 0x5f
        /*0042*/ 	.short	0x0101


	//----- nvinfo : EIATTR_VRC_CTA_INIT_COUNT
	.align		4
        /*0044*/ 	.byte	0x02, 0x4a
	.zero		1
	.zero		1


	//----- nvinfo : EIATTR_EXIT_INSTR_OFFSETS
	.align		4
        /*0048*/ 	.byte	0x04, 0x1c
        /*004a*/ 	.short	(.L_15 - .L_14)


	//   ....[0]....
.L_14:
        /*004c*/ 	.word	0x000000d0


	//   ....[1]....
        /*0050*/ 	.word	0x00000ad0


	//----- nvinfo : EIATTR_CBANK_PARAM_SIZE
	.align		4
.L_15:
        /*0054*/ 	.byte	0x03, 0x19
        /*0056*/ 	.short	0x0018


	//----- nvinfo : EIATTR_PARAM_CBANK
	.align		4
        /*0058*/ 	.byte	0x04, 0x0a
        /*005a*/ 	.short	(.L_17 - .L_16)
	.align		4
.L_16:
        /*005c*/ 	.word	index@(.nv.constant0.matrixMulkernel)
        /*0060*/ 	.short	0x0380
        /*0062*/ 	.short	0x0018


	//----- nvinfo : EIATTR_SW_WAR
	.align		4
.L_17:
        /*0064*/ 	.byte	0x04, 0x36
        /*0066*/ 	.short	(.L_19 - .L_18)
.L_18:
        /*0068*/ 	.word	0x00000008
.L_19:


//--------------------- .nv.callgraph             --------------------------
	.section	.nv.callgraph,"",@"SHT_CUDA_CALLGRAPH"
	.align	4
	.sectionentsize	8
	.align		4
        /*0000*/ 	.word	0x00000000
	.align		4
        /*0004*/ 	.word	0xffffffff
	.align		4
        /*0008*/ 	.word	0x00000000
	.align		4
        /*000c*/ 	.word	0xfffffffe
	.align		4
        /*0010*/ 	.word	0x00000000
	.align		4
        /*0014*/ 	.word	0xfffffffd
	.align		4
        /*0018*/ 	.word	0x00000000
	.align		4
        /*001c*/ 	.word	0xfffffffc


//--------------------- .text.matrixMulkernel     --------------------------
	.section	.text.matrixMulkernel,"ax",@progbits
	.align	128
        .global         matrixMulkernel
        .type           matrixMulkernel,@function
        .size           matrixMulkernel,(.L_x_5 - matrixMulkernel)
        .other          matrixMulkernel,@"STO_CUDA_ENTRY STV_DEFAULT"
matrixMulkernel:
.text.matrixMulkernel:
[----:B------:R-:W-:Y:S01]  /*0000*/  LDC R1, c[0x0][0x37c] ;  /* 0x0000df00ff017b82 */ /* 0x000fe20000000800 */
[----:B------:R-:W0:Y:S07]  /*0010*/  S2R R18, SR_TID.Y ;  /* 0x0000000000127919 */ /* 0x000e2e0000002200 */
[----:B------:R-:W1:Y:S01]  /*0020*/  LDC R4, c[0x0][0x360] ;  /* 0x0000d800ff047b82 */ /* 0x000e620000000800 */
[----:B------:R-:W1:Y:S07]  /*0030*/  S2R R5, SR_TID.X ;  /* 0x0000000000057919 */ /* 0x000e6e0000002100 */
[----:B------:R-:W0:Y:S08]  /*0040*/  S2UR UR4, SR_CTAID.Y ;  /* 0x00000000000479c3 */ /* 0x000e300000002600 */
[----:B------:R-:W0:Y:S01]  /*0050*/  LDC R7, c[0x0][0x364] ;  /* 0x0000d900ff077b82 */ /* 0x000e220000000800 */
[----:B------:R-:W2:Y:S07]  /*0060*/  LDCU UR5, c[0x0][0x374] ;  /* 0x00006e80ff0577ac */ /* 0x000eae0008000800 */
[----:B------:R-:W1:Y:S01]  /*0070*/  S2UR UR6, SR_CTAID.X ;  /* 0x00000000000679c3 */ /* 0x000e620000002500 */
[----:B0-----:R-:W-:-:S02]  /*0080*/  IMAD R0, R7, UR4, R18 ;  /* 0x0000000407007c24 */ /* 0x001fc4000f8e0212 */
[----:B--2---:R-:W-:-:S05]  /*0090*/  IMAD R3, R7, UR5, RZ ;  /* 0x0000000507037c24 */ /* 0x004fca000f8e02ff */
[----:B------:R-:W-:Y:S01]  /*00a0*/  ISETP.GE.U32.AND P0, PT, R0, R3, PT ;  /* 0x000000030000720c */ /* 0x000fe20003f06070 */
[----:B-1----:R-:W-:-:S05]  /*00b0*/  IMAD R4, R4, UR6, R5 ;  /* 0x0000000604047c24 */ /* 0x002fca000f8e0205 */
[----:B------:R-:W-:-:S13]  /*00c0*/  ISETP.GE.OR P0, PT, R4, R3, P0 ;  /* 0x000000030400720c */ /* 0x000fda0000706670 */
[----:B------:R-:W-:Y:S05]  /*00d0*/  @P0 EXIT ;  /* 0x000000000000094d */ /* 0x000fea0003800000 */
[C---:B------:R-:W-:Y:S01]  /*00e0*/  ISETP.GE.U32.AND P1, PT, R3.reuse, 0x8, PT ;  /* 0x000000080300780c */ /* 0x040fe20003f26070 */
[----:B------:R-:W0:Y:S01]  /*00f0*/  LDCU.64 UR12, c[0x0][0x358] ;  /* 0x00006b00ff0c77ac */ /* 0x000e220008000a00 */
[----:B------:R-:W-:Y:S01]  /*0100*/  LOP3.LUT R2, R3, 0x7, RZ, 0xc0, !PT ;  /* 0x0000000703027812 */ /* 0x000fe200078ec0ff */
[----:B------:R-:W-:Y:S02]  /*0110*/  HFMA2 R15, -RZ, RZ, 0, 0 ;  /* 0x00000000ff0f7431 */ /* 0x000fe400000001ff */
[----:B------:R-:W-:Y:S01]  /*0120*/  IMAD R5, R4, R3, RZ ;  /* 0x0000000304057224 */ /* 0x000fe200078e02ff */
[----:B------:R-:W-:Y:S02]  /*0130*/  MOV R6, RZ ;  /* 0x000000ff00067202 */ /* 0x000fe40000000f00 */
[----:B------:R-:W-:-:S05]  /*0140*/  ISETP.NE.AND P0, PT, R2, RZ, PT ;  /* 0x000000ff0200720c */ /* 0x000fca0003f05270 */
[----:B------:R-:W-:Y:S08]  /*0150*/  @!P1 BRA `(.L_x_0) ;  /* 0x0000000400449947 */ /* 0x000ff00003800000 */
[----:B------:R-:W-:Y:S01]  /*0160*/  UIADD3 UR6, UPT, UPT, UR4, UR5, URZ ;  /* 0x0000000504067290 */ /* 0x000fe2000fffe0ff */
[C---:B------:R-:W-:Y:S01]  /*0170*/  LOP3.LUT R13, R3.reuse, 0xfffffff8, RZ, 0xc0, !PT ;  /* 0xfffffff8030d7812 */ /* 0x040fe200078ec0ff */
[----:B------:R-:W-:Y:S01]  /*0180*/  ULEA UR7, UR5, UR4, 0x1 ;  /* 0x0000000405077291 */ /* 0x000fe2000f8e08ff */
[----:B------:R-:W-:Y:S01]  /*0190*/  LOP3.LUT R6, R3, 0x7fffff8, RZ, 0xc0, !PT ;  /* 0x07fffff803067812 */ /* 0x000fe200078ec0ff */
[----:B------:R-:W-:Y:S01]  /*01a0*/  UIMAD UR8, UR5, 0x3, UR4 ;  /* 0x00000003050878a4 */ /* 0x000fe2000f8e0204 */
[----:B------:R-:W-:Y:S01]  /*01b0*/  IADD3 R11, PT, PT, R5, 0x3, RZ ;  /* 0x00000003050b7810 */ /* 0x000fe20007ffe0ff */
[----:B------:R-:W-:Y:S01]  /*01c0*/  ULEA UR9, UR5, UR4, 0x2 ;  /* 0x0000000405097291 */ /* 0x000fe2000f8e10ff */
[C-C-:B------:R-:W-:Y:S01]  /*01d0*/  IMAD R4, R7.reuse, UR6, R18.reuse ;  /* 0x0000000607047c24 */ /* 0x140fe2000f8e0212 */
[----:B------:R-:W-:Y:S01]  /*01e0*/  UIMAD UR10, UR5, 0x5, UR4 ;  /* 0x00000005050a78a4 */ /* 0x000fe2000f8e0204 */
[C-C-:B------:R-:W-:Y:S01]  /*01f0*/  IMAD R8, R7.reuse, UR7, R18.reuse ;  /* 0x0000000707087c24 */ /* 0x140fe2000f8e0212 */
[----:B------:R-:W-:Y:S01]  /*0200*/  UIMAD UR11, UR5, 0x6, UR4 ;  /* 0x00000006050b78a4 */ /* 0x000fe2000f8e0204 */
[C-C-:B------:R-:W-:Y:S01]  /*0210*/  IMAD R10, R7.reuse, UR8, R18.reuse ;  /* 0x00000008070a7c24 */ /* 0x140fe2000f8e0212 */
[----:B------:R-:W-:Y:S01]  /*0220*/  UIMAD UR4, UR5, 0x7, UR4 ;  /* 0x00000007050478a4 */ /* 0x000fe2000f8e0204 */
[C-C-:B------:R-:W-:Y:S01]  /*0230*/  IMAD R12, R7.reuse, UR9, R18.reuse ;  /* 0x00000009070c7c24 */ /* 0x140fe2000f8e0212 */
[----:B------:R-:W-:Y:S01]  /*0240*/  MOV R15, RZ ;  /* 0x000000ff000f7202 */ /* 0x000fe20000000f00 */
[C-C-:B------:R-:W-:Y:S01]  /*0250*/  IMAD R14, R7.reuse, UR10, R18.reuse ;  /* 0x0000000a070e7c24 */ /* 0x140fe2000f8e0212 */
[----:B------:R-:W-:Y:S01]  /*0260*/  MOV R9, R0 ;  /* 0x0000000000097202 */ /* 0x000fe20000000f00 */
[--C-:B------:R-:W-:Y:S01]  /*0270*/  IMAD R16, R7, UR11, R18.reuse ;  /* 0x0000000b07107c24 */ /* 0x100fe2000f8e0212 */
[----:B------:R-:W-:Y:S01]  /*0280*/  IADD3 R13, PT, PT, -R13, RZ, RZ ;  /* 0x000000ff0d0d7210 */ /* 0x000fe20007ffe1ff */
[----:B------:R-:W-:-:S07]  /*0290*/  IMAD R7, R7, UR4, R18 ;  /* 0x0000000407077c24 */ /* 0x000fce000f8e0212 */
.L_x_1:
[----:B------:R-:W1:Y:S01]  /*02a0*/  LDC.64 R18, c[0x0][0x380] ;  /* 0x0000e000ff127b82 */ /* 0x000e620000000a00 */
[C---:B------:R-:W-:Y:S02]  /*02b0*/  IADD3 R23, PT, PT, R11.reuse, -0x3, RZ ;  /* 0xfffffffd0b177810 */ /* 0x040fe40007ffe0ff */
[----:B------:R-:W-:-:S05]  /*02c0*/  IADD3 R25, PT, PT, R11, -0x2, RZ ;  /* 0xfffffffe0b197810 */ /* 0x000fca0007ffe0ff */
[----:B------:R-:W2:Y:S01]  /*02d0*/  LDC.64 R20, c[0x0][0x388] ;  /* 0x0000e200ff147b82 */ /* 0x000ea20000000a00 */
[----:B-1----:R-:W-:-:S05]  /*02e0*/  IMAD.WIDE.U32 R22, R23, 0x4, R18 ;  /* 0x0000000417167825 */ /* 0x002fca00078e0012 */
[----:B0-----:R0:W3:Y:S01]  /*02f0*/  LDG.E R26, desc[UR12][R22.64] ;  /* 0x0000000c161a7981 */ /* 0x0010e2000c1e1900 */
[----:B--2---:R-:W-:-:S04]  /*0300*/  IMAD.WIDE.U32 R28, R9, 0x4, R20 ;  /* 0x00000004091c7825 */ /* 0x004fc800078e0014 */
[----:B------:R-:W-:Y:S02]  /*0310*/  IMAD.WIDE.U32 R24, R25, 0x4, R18 ;  /* 0x0000000419187825 */ /* 0x000fe400078e0012 */
[----:B------:R-:W3:Y:S02]  /*0320*/  LDG.E R28, desc[UR12][R28.64] ;  /* 0x0000000c1c1c7981 */ /* 0x000ee4000c1e1900 */
[--C-:B0-----:R-:W-:Y:S02]  /*0330*/  IMAD.WIDE.U32 R22, R4, 0x4, R20.reuse ;  /* 0x0000000404167825 */ /* 0x101fe400078e0014 */
[----:B------:R0:W2:Y:S04]  /*0340*/  LDG.E R17, desc[UR12][R24.64] ;  /* 0x0000000c18117981 */ /* 0x0000a8000c1e1900 */
[----:B------:R-:W2:Y:S01]  /*0350*/  LDG.E R22, desc[UR12][R22.64] ;  /* 0x0000000c16167981 */ /* 0x000ea2000c1e1900 */
[----:B------:R-:W-:Y:S01]  /*0360*/  IADD3 R27, PT, PT, R11, -0x1, RZ ;  /* 0xffffffff0b1b7810 */ /* 0x000fe20007ffe0ff */
[----:B0-----:R-:W-:-:S04]  /*0370*/  IMAD.WIDE.U32 R24, R8, 0x4, R20 ;  /* 0x0000000408187825 */ /* 0x001fc800078e0014 */
[----:B---3--:R-:W-:Y:S01]  /*0380*/  FFMA R28, R26, R28, R15 ;  /* 0x0000001c1a1c7223 */ /* 0x008fe2000000000f */
[----:B------:R-:W-:Y:S01]  /*0390*/  IMAD.WIDE.U32 R26, R27, 0x4, R18 ;  /* 0x000000041b1a7825 */ /* 0x000fe200078e0012 */
[----:B------:R-:W3:Y:S05]  /*03a0*/  LDG.E R15, desc[UR12][R24.64] ;  /* 0x0000000c180f7981 */ /* 0x000eea000c1e1900 */
[----:B------:R-:W3:Y:S01]  /*03b0*/  LDG.E R26, desc[UR12][R26.64] ;  /* 0x0000000c1a1a7981 */ /* 0x000ee2000c1e1900 */
[----:B--2---:R-:W-:Y:S01]  /*03c0*/  FFMA R17, R17, R22, R28 ;  /* 0x0000001611117223 */ /* 0x004fe2000000001c */
[----:B------:R-:W-:-:S04]  /*03d0*/  IMAD.WIDE.U32 R22, R11, 0x4, R18 ;  /* 0x000000040b167825 */ /* 0x000fc800078e0012 */
[--C-:B------:R-:W-:Y:S02]  /*03e0*/  IMAD.WIDE.U32 R28, R10, 0x4, R20.reuse ;  /* 0x000000040a1c7825 */ /* 0x100fe400078e0014 */
[----:B------:R0:W2:Y:S04]  /*03f0*/  LDG.E R22, desc[UR12][R22.64] ;  /* 0x0000000c16167981 */ /* 0x0000a8000c1e1900 */
[----:B------:R-:W2:Y:S01]  /*0400*/  LDG.E R28, desc[UR12][R28.64] ;  /* 0x0000000c1c1c7981 */ /* 0x000ea2000c1e1900 */
[----:B0-----:R-:W-:Y:S01]  /*0410*/  IADD3 R23, PT, PT, R11, 0x2, RZ ;  /* 0x000000020b177810 */ /* 0x001fe20007ffe0ff */
[----:B------:R-:W-:-:S06]  /*0420*/  IMAD.WIDE.U32 R24, R12, 0x4, R20 ;  /* 0x000000040c187825 */ /* 0x000fcc00078e0014 */
[----:B------:R-:W4:Y:S01]  /*0430*/  LDG.E R25, desc[UR12][R24.64] ;  /* 0x0000000c18197981 */ /* 0x000f22000c1e1900 */
[----:B---3--:R-:W-:Y:S01]  /*0440*/  FFMA R15, R26, R15, R17 ;  /* 0x0000000f1a0f7223 */ /* 0x008fe20000000011 */
[----:B------:R-:W-:-:S05]  /*0450*/  IADD3 R17, PT, PT, R11, 0x1, RZ ;  /* 0x000000010b117810 */ /* 0x000fca0007ffe0ff */
[----:B------:R-:W-:-:S04]  /*0460*/  IMAD.WIDE.U32 R26, R17, 0x4, R18 ;  /* 0x00000004111a7825 */ /* 0x000fc800078e0012 */
[----:B--2---:R-:W-:Y:S01]  /*0470*/  FFMA R15, R22, R28, R15 ;  /* 0x0000001c160f7223 */ /* 0x004fe2000000000f */
[----:B------:R-:W-:Y:S01]  /*0480*/  IMAD.WIDE.U32 R22, R23, 0x4, R18 ;  /* 0x0000000417167825 */ /* 0x000fe200078e0012 */
[----:B------:R0:W4:Y:S03]  /*0490*/  LDG.E R26, desc[UR12][R26.64] ;  /* 0x0000000c1a1a7981 */ /* 0x000126000c1e1900 */
[----:B------:R-:W-:Y:S01]  /*04a0*/  IMAD.WIDE.U32 R28, R14, 0x4, R20 ;  /* 0x000000040e1c7825 */ /* 0x000fe200078e0014 */
[----:B------:R1:W2:Y:S04]  /*04b0*/  LDG.E R17, desc[UR12][R22.64] ;  /* 0x0000000c16117981 */ /* 0x0002a8000c1e1900 */
[----:B------:R3:W2:Y:S01]  /*04c0*/  LDG.E R24, desc[UR12][R28.64] ;  /* 0x0000000c1c187981 */ /* 0x0006a2000c1e1900 */
[----:B0-----:R-:W-:-:S02]  /*04d0*/  IADD3 R27, PT, PT, R11, 0x4, RZ ;  /* 0x000000040b1b7810 */ /* 0x001fc40007ffe0ff */
[----:B-1----:R-:W-:Y:S01]  /*04e0*/  IADD3 R23, PT, PT, R11, 0x3, RZ ;  /* 0x000000030b177810 */ /* 0x002fe20007ffe0ff */
[----:B---3--:R-:W-:-:S04]  /*04f0*/  IMAD.WIDE.U32 R28, R16, 0x4, R20 ;  /* 0x00000004101c7825 */ /* 0x008fc800078e0014 */
[----:B------:R-:W-:-:S04]  /*0500*/  IMAD.WIDE.U32 R22, R23, 0x4, R18 ;  /* 0x0000000417167825 */ /* 0x000fc800078e0012 */
[----:B------:R-:W-:Y:S02]  /*0510*/  IMAD.WIDE.U32 R18, R27, 0x4, R18 ;  /* 0x000000041b127825 */ /* 0x000fe400078e0012 */
[----:B------:R-:W3:Y:S02]  /*0520*/  LDG.E R22, desc[UR12][R22.64] ;  /* 0x0000000c16167981 */ /* 0x000ee4000c1e1900 */
[----:B------:R-:W-:Y:S02]  /*0530*/  IMAD.WIDE.U32 R20, R7, 0x4, R20 ;  /* 0x0000000407147825 */ /* 0x000fe400078e0014 */
[----:B------:R-:W3:Y:S04]  /*0540*/  LDG.E R27, desc[UR12][R28.64] ;  /* 0x0000000c1c1b7981 */ /* 0x000ee8000c1e1900 */
[----:B------:R-:W5:Y:S04]  /*0550*/  LDG.E R18, desc[UR12][R18.64] ;  /* 0x0000000c12127981 */ /* 0x000f68000c1e1900 */
[----:B------:R-:W5:Y:S01]  /*0560*/  LDG.E R20, desc[UR12][R20.64] ;  /* 0x0000000c14147981 */ /* 0x000f62000c1e1900 */
[----:B------:R-:W-:-:S04]  /*0570*/  IADD3 R13, PT, PT, R13, 0x8, RZ ;  /* 0x000000080d0d7810 */ /* 0x000fc80007ffe0ff */
[----:B------:R-:W-:Y:S02]  /*0580*/  ISETP.NE.AND P1, PT, R13, RZ, PT ;  /* 0x000000ff0d00720c */ /* 0x000fe40003f25270 */
[----:B------:R-:W-:Y:S02]  /*0590*/  IADD3 R11, PT, PT, R11, 0x8, RZ ;  /* 0x000000080b0b7810 */ /* 0x000fe40007ffe0ff */
[C---:B------:R-:W-:Y:S02]  /*05a0*/  LEA R4, R3.reuse, R4, 0x3 ;  /* 0x0000000403047211 */ /* 0x040fe400078e18ff */
[C---:B------:R-:W-:Y:S02]  /*05b0*/  LEA R8, R3.reuse, R8, 0x3 ;  /* 0x0000000803087211 */ /* 0x040fe400078e18ff */
[C---:B------:R-:W-:Y:S02]  /*05c0*/  LEA R10, R3.reuse, R10, 0x3 ;  /* 0x0000000a030a7211 */ /* 0x040fe400078e18ff */
[----:B------:R-:W-:-:S02]  /*05d0*/  LEA R12, R3, R12, 0x3 ;  /* 0x0000000c030c7211 */ /* 0x000fc400078e18ff */
[C---:B------:R-:W-:Y:S02]  /*05e0*/  LEA R14, R3.reuse, R14, 0x3 ;  /* 0x0000000e030e7211 */ /* 0x040fe400078e18ff */
[C---:B------:R-:W-:Y:S02]  /*05f0*/  LEA R16, R3.reuse, R16, 0x3 ;  /* 0x0000001003107211 */ /* 0x040fe400078e18ff */
[C---:B------:R-:W-:Y:S02]  /*0600*/  LEA R7, R3.reuse, R7, 0x3 ;  /* 0x0000000703077211 */ /* 0x040fe400078e18ff */
[----:B------:R-:W-:Y:S01]  /*0610*/  LEA R9, R3, R9, 0x3 ;  /* 0x0000000903097211 */ /* 0x000fe200078e18ff */
[----:B----4-:R-:W-:-:S04]  /*0620*/  FFMA R26, R26, R25, R15 ;  /* 0x000000191a1a7223 */ /* 0x010fc8000000000f */
[----:B--2---:R-:W-:-:S04]  /*0630*/  FFMA R17, R17, R24, R26 ;  /* 0x0000001811117223 */ /* 0x004fc8000000001a */
[----:B---3--:R-:W-:-:S04]  /*0640*/  FFMA R17, R22, R27, R17 ;  /* 0x0000001b16117223 */ /* 0x008fc80000000011 */
[----:B-----5:R-:W-:Y:S01]  /*0650*/  FFMA R15, R18, R20, R17 ;  /* 0x00000014120f7223 */ /* 0x020fe20000000011 */
[----:B------:R-:W-:Y:S06]  /*0660*/  @P1 BRA `(.L_x_1) ;  /* 0xfffffffc000c1947 */ /* 0x000fec000383ffff */
.L_x_0:
[----:B------:R-:W-:Y:S05]  /*0670*/  @!P0 BRA `(.L_x_2) ;  /* 0x0000000400048947 */ /* 0x000fea0003800000 */
[----:B------:R-:W-:Y:S02]  /*0680*/  ISETP.GE.U32.AND P0, PT, R2, 0x4, PT ;  /* 0x000000040200780c */ /* 0x000fe40003f06070 */
[----:B------:R-:W-:-:S04]  /*0690*/  LOP3.LUT R4, R3, 0x3, RZ, 0xc0, !PT ;  /* 0x0000000303047812 */ /* 0x000fc800078ec0ff */
[----:B------:R-:W-:-:S07]  /*06a0*/  ISETP.NE.AND P1, PT, R4, RZ, PT ;  /* 0x000000ff0400720c */ /* 0x000fce0003f25270 */
[----:B------:R-:W-:Y:S06]  /*06b0*/  @!P0 BRA `(.L_x_3) ;  /* 0x00000000007c8947 */ /* 0x000fec0003800000 */
[----:B------:R-:W1:Y:S01]  /*06c0*/  LDC.64 R8, c[0x0][0x388] ;  /* 0x0000e200ff087b82 */ /* 0x000e620000000a00 */
[-C--:B------:R-:W-:Y:S01]  /*06d0*/  IMAD R12, R3, R6.reuse, R0 ;  /* 0x00000006030c7224 */ /* 0x080fe200078e0200 */
[----:B------:R-:W-:-:S04]  /*06e0*/  IADD3 R7, PT, PT, R5, R6, RZ ;  /* 0x0000000605077210 */ /* 0x000fc80007ffe0ff */
[C---:B------:R-:W-:Y:S02]  /*06f0*/  IADD3 R23, PT, PT, R7.reuse, 0x1, RZ ;  /* 0x0000000107177810 */ /* 0x040fe40007ffe0ff */
[----:B------:R-:W2:Y:S01]  /*0700*/  LDC.64 R10, c[0x0][0x380] ;  /* 0x0000e000ff0a7b82 */ /* 0x000ea20000000a00 */
[----:B------:R-:W-:Y:S01]  /*0710*/  IADD3 R17, PT, PT, R7, 0x2, RZ ;  /* 0x0000000207117810 */ /* 0x000fe20007ffe0ff */
[----:B-1----:R-:W-:Y:S01]  /*0720*/  IMAD.WIDE.U32 R20, R12, 0x4, R8 ;  /* 0x000000040c147825 */ /* 0x002fe200078e0008 */
[----:B------:R-:W-:-:S04]  /*0730*/  IADD3 R12, PT, PT, R3, R12, RZ ;  /* 0x0000000c030c7210 */ /* 0x000fc80007ffe0ff */
[----:B------:R-:W-:Y:S01]  /*0740*/  IADD3 R13, PT, PT, R3, R12, RZ ;  /* 0x0000000c030d7210 */ /* 0x000fe20007ffe0ff */
[--C-:B--2---:R-:W-:Y:S01]  /*0750*/  IMAD.WIDE.U32 R24, R7, 0x4, R10.reuse ;  /* 0x0000000407187825 */ /* 0x104fe200078e000a */
[----:B0-----:R-:W2:Y:S03]  /*0760*/  LDG.E R20, desc[UR12][R20.64] ;  /* 0x0000000c14147981 */ /* 0x001ea6000c1e1900 */
[----:B------:R-:W-:Y:S01]  /*0770*/  IMAD.WIDE.U32 R22, R23, 0x4, R10 ;  /* 0x0000000417167825 */ /* 0x000fe200078e000a */
[----:B------:R-:W2:Y:S03]  /*0780*/  LDG.E R2, desc[UR12][R24.64] ;  /* 0x0000000c18027981 */ /* 0x000ea6000c1e1900 */
[----:B------:R-:W-:Y:S01]  /*0790*/  IMAD.WIDE.U32 R18, R12, 0x4, R8 ;  /* 0x000000040c127825 */ /* 0x000fe200078e0008 */
[----:B------:R-:W-:Y:S01]  /*07a0*/  IADD3 R7, PT, PT, R7, 0x3, RZ ;  /* 0x0000000307077810 */ /* 0x000fe20007ffe0ff */
[----:B------:R-:W3:Y:S01]  /*07b0*/  LDG.E R22, desc[UR12][R22.64] ;  /* 0x0000000c16167981 */ /* 0x000ee2000c1e1900 */
[----:B------:R-:W-:Y:S01]  /*07c0*/  IADD3 R27, PT, PT, R3, R13, RZ ;  /* 0x0000000d031b7210 */ /* 0x000fe20007ffe0ff */
[----:B------:R-:W-:-:S02]  /*07d0*/  IMAD.WIDE.U32 R16, R17, 0x4, R10 ;  /* 0x0000000411107825 */ /* 0x000fc400078e000a */
[----:B------:R-:W3:Y:S02]  /*07e0*/  LDG.E R18, desc[UR12][R18.64] ;  /* 0x0000000c12127981 */ /* 0x000ee4000c1e1900 */
[----:B------:R-:W-:Y:S02]  /*07f0*/  IMAD.WIDE.U32 R12, R13, 0x4, R8 ;  /* 0x000000040d0c7825 */ /* 0x000fe400078e0008 */
[----:B------:R-:W4:Y:S02]  /*0800*/  LDG.E R16, desc[UR12][R16.64] ;  /* 0x0000000c10107981 */ /* 0x000f24000c1e1900 */
[----:B------:R-:W-:Y:S02]  /*0810*/  IMAD.WIDE.U32 R10, R7, 0x4, R10 ;  /* 0x00000004070a7825 */ /* 0x000fe400078e000a */
[----:B------:R-:W4:Y:S02]  /*0820*/  LDG.E R12, desc[UR12][R12.64] ;  /* 0x0000000c0c0c7981 */ /* 0x000f24000c1e1900 */
[----:B------:R-:W-:-:S02]  /*0830*/  IMAD.WIDE.U32 R8, R27, 0x4, R8 ;  /* 0x000000041b087825 */ /* 0x000fc400078e0008 */
[----:B------:R-:W5:Y:S04]  /*0840*/  LDG.E R10, desc[UR12][R10.64] ;  /* 0x0000000c0a0a7981 */ /* 0x000f68000c1e1900 */
[----:B------:R-:W5:Y:S01]  /*0850*/  LDG.E R8, desc[UR12][R8.64] ;  /* 0x0000000c08087981 */ /* 0x000f62000c1e1900 */
[----:B------:R-:W-:Y:S01]  /*0860*/  IADD3 R6, PT, PT, R6, 0x4, RZ ;  /* 0x0000000406067810 */ /* 0x000fe20007ffe0ff */
[----:B--2---:R-:W-:-:S04]  /*0870*/  FFMA R15, R2, R20, R15 ;  /* 0x00000014020f7223 */ /* 0x004fc8000000000f */
[----:B---3--:R-:W-:-:S04]  /*0880*/  FFMA R15, R22, R18, R15 ;  /* 0x00000012160f7223 */ /* 0x008fc8000000000f */
[----:B----4-:R-:W-:-:S04]  /*0890*/  FFMA R15, R16, R12, R15 ;  /* 0x0000000c100f7223 */ /* 0x010fc8000000000f */
[----:B-----5:R-:W-:-:S07]  /*08a0*/  FFMA R15, R10, R8, R15 ;  /* 0x000000080a0f7223 */ /* 0x020fce000000000f */
.L_x_3:
[----:B------:R-:W-:Y:S05]  /*08b0*/  @!P1 BRA `(.L_x_2) ;  /* 0x0000000000749947 */ /* 0x000fea0003800000 */
[----:B------:R-:W1:Y:S01]  /*08c0*/  LDC.64 R18, c[0x0][0x380] ;  /* 0x0000e000ff127b82 */ /* 0x000e620000000a00 */
[----:B------:R-:W-:Y:S02]  /*08d0*/  ISETP.NE.AND P0, PT, R4, 0x1, PT ;  /* 0x000000010400780c */ /* 0x000fe40003f05270 */
[----:B------:R-:W-:-:S04]  /*08e0*/  LOP3.LUT R2, R3, 0x1, RZ, 0xc0, !PT ;  /* 0x0000000103027812 */ /* 0x000fc800078ec0ff */
[----:B------:R-:W-:Y:S01]  /*08f0*/  ISETP.NE.U32.AND P1, PT, R2, 0x1, PT ;  /* 0x000000010200780c */ /* 0x000fe20003f25070 */
[----:B------:R-:W2:Y:S06]  /*0900*/  LDC.64 R12, c[0x0][0x388] ;  /* 0x0000e200ff0c7b82 */ /* 0x000eac0000000a00 */
[-C--:B------:R-:W-:Y:S01]  /*0910*/  @P0 IADD3 R21, PT, PT, R5, R6.reuse, RZ ;  /* 0x0000000605150210 */ /* 0x080fe20007ffe0ff */
[----:B------:R-:W-:Y:S01]  /*0920*/  @P0 IMAD R16, R3, R6, R0 ;  /* 0x0000000603100224 */ /* 0x000fe200078e0200 */
[----:B------:R-:W3:Y:S01]  /*0930*/  LDC.64 R10, c[0x0][0x380] ;  /* 0x0000e000ff0a7b82 */ /* 0x000ee20000000a00 */
[----:B------:R-:W-:-:S02]  /*0940*/  @P0 IADD3 R6, PT, PT, R6, 0x2, RZ ;  /* 0x0000000206060810 */ /* 0x000fc40007ffe0ff */
[----:B------:R-:W-:Y:S02]  /*0950*/  @P0 IADD3 R7, PT, PT, R21, 0x1, RZ ;  /* 0x0000000115070810 */ /* 0x000fe40007ffe0ff */
[----:B------:R-:W-:-:S03]  /*0960*/  @P0 IADD3 R23, PT, PT, R3, R16, RZ ;  /* 0x0000001003170210 */ /* 0x000fc60007ffe0ff */
[----:B------:R-:W4:Y:S01]  /*0970*/  LDC.64 R8, c[0x0][0x388] ;  /* 0x0000e200ff087b82 */ /* 0x000f220000000a00 */
[----:B-1----:R-:W-:-:S04]  /*0980*/  @P0 IMAD.WIDE.U32 R20, R21, 0x4, R18 ;  /* 0x0000000415140825 */ /* 0x002fc800078e0012 */
[----:B------:R-:W-:Y:S02]  /*0990*/  @P0 IMAD.WIDE.U32 R18, R7, 0x4, R18 ;  /* 0x0000000407120825 */ /* 0x000fe400078e0012 */
[----:B0-----:R-:W5:Y:S02]  /*09a0*/  @P0 LDG.E R20, desc[UR12][R20.64] ;  /* 0x0000000c14140981 */ /* 0x001f64000c1e1900 */
[----:B--2---:R-:W-:Y:S02]  /*09b0*/  @P0 IMAD.WIDE.U32 R16, R16, 0x4, R12 ;  /* 0x0000000410100825 */ /* 0x004fe400078e000c */
[----:B------:R-:W2:Y:S02]  /*09c0*/  @P0 LDG.E R19, desc[UR12][R18.64] ;  /* 0x0000000c12130981 */ /* 0x000ea4000c1e1900 */
[-C--:B------:R-:W-:Y:S01]  /*09d0*/  @!P1 IMAD R7, R3, R6.reuse, R0 ;  /* 0x0000000603079224 */ /* 0x080fe200078e0200 */
[----:B------:R-:W-:Y:S01]  /*09e0*/  @!P1 IADD3 R3, PT, PT, R5, R6, RZ ;  /* 0x0000000605039210 */ /* 0x000fe20007ffe0ff */
[----:B------:R-:W-:Y:S01]  /*09f0*/  @P0 IMAD.WIDE.U32 R12, R23, 0x4, R12 ;  /* 0x00000004170c0825 */ /* 0x000fe200078e000c */
[----:B------:R-:W5:Y:S03]  /*0a00*/  @P0 LDG.E R16, desc[UR12][R16.64] ;  /* 0x0000000c10100981 */ /* 0x000f66000c1e1900 */
[----:B---3--:R-:W-:-:S02]  /*0a10*/  @!P1 IMAD.WIDE.U32 R10, R3, 0x4, R10 ;  /* 0x00000004030a9825 */ /* 0x008fc400078e000a */
[----:B------:R-:W2:Y:S02]  /*0a20*/  @P0 LDG.E R12, desc[UR12][R12.64] ;  /* 0x0000000c0c0c0981 */ /* 0x000ea4000c1e1900 */
[----:B----4-:R-:W-:Y:S02]  /*0a30*/  @!P1 IMAD.WIDE.U32 R8, R7, 0x4, R8 ;  /* 0x0000000407089825 */ /* 0x010fe400078e0008 */
[----:B------:R-:W3:Y:S04]  /*0a40*/  @!P1 LDG.E R10, desc[UR12][R10.64] ;  /* 0x0000000c0a0a9981 */ /* 0x000ee8000c1e1900 */
[----:B------:R-:W3:Y:S01]  /*0a50*/  @!P1 LDG.E R8, desc[UR12][R8.64] ;  /* 0x0000000c08089981 */ /* 0x000ee2000c1e1900 */
[----:B-----5:R-:W-:-:S04]  /*0a60*/  @P0 FFMA R2, R20, R16, R15 ;  /* 0x0000001014020223 */ /* 0x020fc8000000000f */
[----:B--2---:R-:W-:-:S04]  /*0a70*/  @P0 FFMA R15, R19, R12, R2 ;  /* 0x0000000c130f0223 */ /* 0x004fc80000000002 */
[----:B---3--:R-:W-:-:S07]  /*0a80*/  @!P1 FFMA R15, R10, R8, R15 ;  /* 0x000000080a0f9223 */ /* 0x008fce000000000f */
.L_x_2:
[----:B------:R-:W1:Y:S01]  /*0a90*/  LDC.64 R2, c[0x0][0x390] ;  /* 0x0000e400ff027b82 */ /* 0x000e620000000a00 */
[----:B------:R-:W-:-:S05]  /*0aa0*/  IADD3 R5, PT, PT, R0, R5, RZ ;  /* 0x0000000500057210 */ /* 0x000fca0007ffe0ff */
[----:B-1----:R-:W-:-:S05]  /*0ab0*/  IMAD.WIDE R2, R5, 0x4, R2 ;  /* 0x0000000405027825 */ /* 0x002fca00078e0202 */
[----:B0-----:R-:W-:Y:S01]  /*0ac0*/  STG.E desc[UR12][R2.64], R15 ;  /* 0x0000000f02007986 */ /* 0x001fe2000c10190c */
[----:B------:R-:W-:Y:S05]  /*0ad0*/  EXIT ;  /* 0x000000000000794d */ /* 0x000fea0003800000 */
.L_x_4:
[----:B------:R-:W-:-:S00]  /*0ae0*/  BRA `(.L_x_4) ;  /* 0xfffffffc00fc7947 */ /* 0x000fc0000383ffff */
[----:B------:R-:W-:-:S00]  /*0af0*/  NOP ;  /* 0x0000000000007918 */ /* 0x000fc00000000000 */
        /* <DEDUP_REMOVED lines=8> */
.L_x_5:


//--------------------- .nv.shared.reserved.0     --------------------------
	.section	.nv.shared.reserved.0,"aw",@nobits
	.weak		__nv_reservedSMEM_offset_0_alias
	.size		__nv_reservedSMEM_offset_0_alias, 0, 64
	.other		__nv_reservedSMEM_offset_0_alias,@"STO_CUDA_RESERVED_SHARED STV_DEFAULT"
__nv_reservedSMEM_offset_0_alias:
	.zero		0
	.zero		64


//--------------------- .nv.constant0.matrixMulkernel --------------------------
	.section	.nv.constant0.matrixMulkernel,"a",@progbits
	.sectionflags	@""
	.align	4
.nv.constant0.matrixMulkernel:
	.zero		920


//--------------------- SYMBOLS --------------------------

	.type		.nv.reservedSmem.offset0,@object
	.size		.nv.reservedSmem.offset0,0x4
